//
// Generated by NVIDIA NVVM Compiler
//
// Compiler Build ID: CL-36424714
// Cuda compilation tools, release 13.0, V13.0.88
// Based on NVVM 20.0.0
//

.version 9.0
.target sm_100
.address_size 64

	// .globl	_Z9vectorAddPKdS0_Pdi

.visible .entry _Z9vectorAddPKdS0_Pdi(
	.param .u64 .ptr .align 1 _Z9vectorAddPKdS0_Pdi_param_0,
	.param .u64 .ptr .align 1 _Z9vectorAddPKdS0_Pdi_param_1,
	.param .u64 .ptr .align 1 _Z9vectorAddPKdS0_Pdi_param_2,
	.param .u32 _Z9vectorAddPKdS0_Pdi_param_3
)
{
	.reg .pred 	%p<2>;
	.reg .b32 	%r<6>;
	.reg .b64 	%rd<11>;
	.reg .b64 	%fd<9>;

	ld.param.u64 	%rd1, [_Z9vectorAddPKdS0_Pdi_param_0];
	ld.param.u64 	%rd2, [_Z9vectorAddPKdS0_Pdi_param_1];
	ld.param.u64 	%rd3, [_Z9vectorAddPKdS0_Pdi_param_2];
	ld.param.u32 	%r2, [_Z9vectorAddPKdS0_Pdi_param_3];
	mov.u32 	%r3, %ntid.x;
	mov.u32 	%r4, %ctaid.x;
	mov.u32 	%r5, %tid.x;
	mad.lo.s32 	%r1, %r3, %r4, %r5;
	setp.ge.s32 	%p1, %r1, %r2;
	@%p1 bra 	$L__BB0_2;
	cvta.to.global.u64 	%rd4, %rd1;
	cvta.to.global.u64 	%rd5, %rd2;
	cvta.to.global.u64 	%rd6, %rd3;
	mul.wide.s32 	%rd7, %r1, 8;
	add.s64 	%rd8, %rd4, %rd7;
	ld.global.f64 	%fd1, [%rd8];
	mul.f64 	%fd2, %fd1, %fd1;
	cvt.rn.f64.s32 	%fd3, %r2;
	div.rn.f64 	%fd4, %fd2, %fd3;
	add.s64 	%rd9, %rd5, %rd7;
	ld.global.f64 	%fd5, [%rd9];
	mul.f64 	%fd6, %fd5, %fd5;
	div.rn.f64 	%fd7, %fd6, %fd3;
	add.f64 	%fd8, %fd4, %fd7;
	add.s64 	%rd10, %rd6, %rd7;
	st.global.f64 	[%rd10], %fd8;
$L__BB0_2:
	ret;

}


// ===== COMPILED SASS (sm_100) =====

	.target	sm_100

	.elftype	@"ET_EXEC"


//--------------------- .note.nv.tkinfo           --------------------------
	.section	.note.nv.tkinfo,"",@"SHT_NOTE"
	.sectionflags	@"SHF_NOTE_NV_TKINFO"
	.tkinfo
        /*0018*/ 	.word	0x00000002
        /*0030*/ 	.string	""
        /*0030*/ 	.string	"ptxas"
        /*0030*/ 	.string	"Cuda compilation tools, release 13.0, V13.0.88"
        /*0030*/ 	.string	"Build cuda_13.0.r13.0/compiler.36424714_0"
        /*0030*/ 	.string	"-arch sm_100 -m 64 "



//--------------------- .note.nv.cuinfo           --------------------------
	.section	.note.nv.cuinfo,"",@"SHT_NOTE"
	.sectionflags	@"SHF_NOTE_NV_CUINFO"
        /*0018*/ 	.short	0x0002
        /*001a*/ 	.short	0x0064
        /*001c*/ 	.short	0x0082
	.zero		2


//--------------------- .nv.info                  --------------------------
	.section	.nv.info,"",@"SHT_CUDA_INFO"
	.align	4


	//----- nvinfo : EIATTR_REGCOUNT
	.align		4
        /*0000*/ 	.byte	0x04, 0x2f
        /*0002*/ 	.short	(.L_1 - .L_0)
	.align		4
.L_0:
        /*0004*/ 	.word	index@(_Z9vectorAddPKdS0_Pdi)
        /*0008*/ 	.word	0x0000001d


	//----- nvinfo : EIATTR_FRAME_SIZE
	.align		4
.L_1:
        /*000c*/ 	.byte	0x04, 0x11
        /*000e*/ 	.short	(.L_3 - .L_2)
	.align		4
.L_2:
        /*0010*/ 	.word	index@($__internal_0_$__cuda_sm20_div_rn_f64_full)
        /*0014*/ 	.word	0x00000000


	//----- nvinfo : EIATTR_FRAME_SIZE
	.align		4
.L_3:
        /*0018*/ 	.byte	0x04, 0x11
        /*001a*/ 	.short	(.L_5 - .L_4)
	.align		4
.L_4:
        /*001c*/ 	.word	index@(_Z9vectorAddPKdS0_Pdi)
        /*0020*/ 	.word	0x00000000


	//----- nvinfo : EIATTR_MIN_STACK_SIZE
	.align		4
.L_5:
        /*0024*/ 	.byte	0x04, 0x12
        /*0026*/ 	.short	(.L_7 - .L_6)
	.align		4
.L_6:
        /*0028*/ 	.word	index@(_Z9vectorAddPKdS0_Pdi)
        /*002c*/ 	.word	0x00000000
.L_7:


//--------------------- .nv.compat                --------------------------
	.section	.nv.compat,"",@"SHT_CUDA_COMPAT_INFO"
	.align	4
        /*0000*/ 	.byte	0x02, 0x09, 0x00, 0x00, 0x02, 0x02, 0x01, 0x00, 0x02, 0x05, 0x05, 0x00, 0x03, 0x07, 0x01, 0x01
        /*0010*/ 	.byte	0x02, 0x03, 0x00, 0x00, 0x02, 0x06, 0x01, 0x00, 0x04, 0x0b, 0x08, 0x00, 0x01, 0x00, 0x00, 0x00
        /*0020*/ 	.byte	0x00, 0x00, 0x00, 0x00


//--------------------- .nv.info._Z9vectorAddPKdS0_Pdi --------------------------
	.section	.nv.info._Z9vectorAddPKdS0_Pdi,"",@"SHT_CUDA_INFO"
	.sectionflags	@""
	.align	4


	//----- nvinfo : EIATTR_CUDA_API_VERSION
	.align		4
        /*0000*/ 	.byte	0x04, 0x37
        /*0002*/ 	.short	(.L_9 - .L_8)
.L_8:
        /*0004*/ 	.word	0x00000082


	//----- nvinfo : EIATTR_KPARAM_INFO
	.align		4
.L_9:
        /*0008*/ 	.byte	0x04, 0x17
        /*000a*/ 	.short	(.L_11 - .L_10)
.L_10:
        /*000c*/ 	.word	0x00000000
        /*0010*/ 	.short	0x0003
        /*0012*/ 	.short	0x0018
        /*0014*/ 	.byte	0x00, 0xf0, 0x11, 0x00


	//----- nvinfo : EIATTR_KPARAM_INFO
	.align		4
.L_11:
        /*0018*/ 	.byte	0x04, 0x17
        /*001a*/ 	.short	(.L_13 - .L_12)
.L_12:
        /*001c*/ 	.word	0x00000000
        /*0020*/ 	.short	0x0002
        /*0022*/ 	.short	0x0010
        /*0024*/ 	.byte	0x00, 0xf5, 0x21, 0x00


	//----- nvinfo : EIATTR_KPARAM_INFO
	.align		4
.L_13:
        /*0028*/ 	.byte	0x04, 0x17
        /*002a*/ 	.short	(.L_15 - .L_14)
.L_14:
        /*002c*/ 	.word	0x00000000
        /*0030*/ 	.short	0x0001
        /*0032*/ 	.short	0x0008
        /*0034*/ 	.byte	0x00, 0xf5, 0x21, 0x00


	//----- nvinfo : EIATTR_KPARAM_INFO
	.align		4
.L_15:
        /*0038*/ 	.byte	0x04, 0x17
        /*003a*/ 	.short	(.L_17 - .L_16)
.L_16:
        /*003c*/ 	.word	0x00000000
        /*0040*/ 	.short	0x0000
        /*0042*/ 	.short	0x0000
        /*0044*/ 	.byte	0x00, 0xf5, 0x21, 0x00


	//----- nvinfo : EIATTR_SPARSE_MMA_MASK
	.align		4
.L_17:
        /*0048*/ 	.byte	0x03, 0x50
        /*004a*/ 	.short	0x0000


	//----- nvinfo : EIATTR_MAXREG_COUNT
	.align		4
        /*004c*/ 	.byte	0x03, 0x1b
        /*004e*/ 	.short	0x00ff


	//----- nvinfo : EIATTR_MERCURY_ISA_VERSION
	.align		4
        /*0050*/ 	.byte	0x03, 0x5f
        /*0052*/ 	.short	0x0101


	//----- nvinfo : EIATTR_VRC_CTA_INIT_COUNT
	.align		4
        /*0054*/ 	.byte	0x02, 0x4a
	.zero		1
	.zero		1


	//----- nvinfo : EIATTR_EXIT_INSTR_OFFSETS
	.align		4
        /*0058*/ 	.byte	0x04, 0x1c
        /*005a*/ 	.short	(.L_19 - .L_18)


	//   ....[0]....
.L_18:
        /*005c*/ 	.word	0x00000070


	//   ....[1]....
        /*0060*/ 	.word	0x00000440


	//----- nvinfo : EIATTR_CRS_STACK_SIZE
	.align		4
.L_19:
        /*0064*/ 	.byte	0x04, 0x1e
        /*0066*/ 	.short	(.L_21 - .L_20)
.L_20:
        /*0068*/ 	.word	0x00000000


	//----- nvinfo : EIATTR_CBANK_PARAM_SIZE
	.align		4
.L_21:
        /*006c*/ 	.byte	0x03, 0x19
        /*006e*/ 	.short	0x001c


	//----- nvinfo : EIATTR_PARAM_CBANK
	.align		4
        /*0070*/ 	.byte	0x04, 0x0a
        /*0072*/ 	.short	(.L_23 - .L_22)
	.align		4
.L_22:
        /*0074*/ 	.word	index@(.nv.constant0._Z9vectorAddPKdS0_Pdi)
        /*0078*/ 	.short	0x0380
        /*007a*/ 	.short	0x001c


	//----- nvinfo : EIATTR_SW_WAR
	.align		4
.L_23:
        /*007c*/ 	.byte	0x04, 0x36
        /*007e*/ 	.short	(.L_25 - .L_24)
.L_24:
        /*0080*/ 	.word	0x00000008
.L_25:


//--------------------- .nv.callgraph             --------------------------
	.section	.nv.callgraph,"",@"SHT_CUDA_CALLGRAPH"
	.align	4
	.sectionentsize	8
	.align		4
        /*0000*/ 	.word	0x00000000
	.align		4
        /*0004*/ 	.word	0xffffffff
	.align		4
        /*0008*/ 	.word	0x00000000
	.align		4
        /*000c*/ 	.word	0xfffffffe
	.align		4
        /*0010*/ 	.word	0x00000000
	.align		4
        /*0014*/ 	.word	0xfffffffd
	.align		4
        /*0018*/ 	.word	0x00000000
	.align		4
        /*001c*/ 	.word	0xfffffffc


//--------------------- .text._Z9vectorAddPKdS0_Pdi --------------------------
	.section	.text._Z9vectorAddPKdS0_Pdi,"ax",@progbits
	.align	128
        .global         _Z9vectorAddPKdS0_Pdi
        .type           _Z9vectorAddPKdS0_Pdi,@function
        .size           _Z9vectorAddPKdS0_Pdi,(.L_x_10 - _Z9vectorAddPKdS0_Pdi)
        .other          _Z9vectorAddPKdS0_Pdi,@"STO_CUDA_ENTRY STV_DEFAULT"
_Z9vectorAddPKdS0_Pdi:
.text._Z9vectorAddPKdS0_Pdi:
[----:B------:R-:W-:Y:S01]  /*0000*/  LDC R1, c[0x0][0x37c] ;  /* 0x0000df00ff017b82 */ /* 0x000fe20000000800 */
[----:B------:R-:W0:Y:S01]  /*0010*/  S2R R0, SR_CTAID.X ;  /* 0x0000000000007919 */ /* 0x000e220000002500 */
[----:B------:R-:W0:Y:S01]  /*0020*/  LDCU UR4, c[0x0][0x360] ;  /* 0x00006c00ff0477ac */ /* 0x000e220008000800 */
[----:B------:R-:W0:Y:S01]  /*0030*/  S2R R3, SR_TID.X ;  /* 0x0000000000037919 */ /* 0x000e220000002100 */
[----:B------:R-:W1:Y:S01]  /*0040*/  LDCU UR6, c[0x0][0x398] ;  /* 0x00007300ff0677ac */ /* 0x000e620008000800 */
[----:B0-----:R-:W-:-:S05]  /*0050*/  IMAD R0, R0, UR4, R3 ;  /* 0x0000000400007c24 */ /* 0x001fca000f8e0203 */
[----:B-1----:R-:W-:-:S13]  /*0060*/  ISETP.GE.AND P0, PT, R0, UR6, PT ;  /* 0x0000000600007c0c */ /* 0x002fda000bf06270 */
[----:B------:R-:W-:Y:S05]  /*0070*/  @P0 EXIT ;  /* 0x000000000000094d */ /* 0x000fea0003800000 */
[----:B------:R-:W0:Y:S01]  /*0080*/  LDC.64 R2, c[0x0][0x380] ;  /* 0x0000e000ff027b82 */ /* 0x000e220000000a00 */
[----:B------:R-:W1:Y:S01]  /*0090*/  LDCU.64 UR4, c[0x0][0x358] ;  /* 0x00006b00ff0477ac */ /* 0x000e620008000a00 */
[----:B0-----:R-:W-:-:S06]  /*00a0*/  IMAD.WIDE R2, R0, 0x8, R2 ;  /* 0x0000000800027825 */ /* 0x001fcc00078e0202 */
[----:B-1----:R-:W2:Y:S01]  /*00b0*/  LDG.E.64 R2, desc[UR4][R2.64] ;  /* 0x0000000402027981 */ /* 0x002ea2000c1e1b00 */
[----:B------:R-:W0:Y:S01]  /*00c0*/  I2F.F64 R6, UR6 ;  /* 0x0000000600067d12 */ /* 0x000e220008201c00 */
[----:B------:R-:W-:Y:S01]  /*00d0*/  IMAD.MOV.U32 R4, RZ, RZ, 0x1 ;  /* 0x00000001ff047424 */ /* 0x000fe200078e00ff */
[----:B------:R-:W-:Y:S06]  /*00e0*/  BSSY.RECONVERGENT B0, `(.L_x_0) ;  /* 0x0000017000007945 */ /* 0x000fec0003800200 */
[----:B0-----:R-:W0:Y:S02]  /*00f0*/  MUFU.RCP64H R5, R7 ;  /* 0x0000000700057308 */ /* 0x001e240000001800 */
[----:B0-----:R-:W-:-:S08]  /*0100*/  DFMA R8, -R6, R4, 1 ;  /* 0x3ff000000608742b */ /* 0x001fd00000000104 */
[----:B------:R-:W-:-:S08]  /*0110*/  DFMA R8, R8, R8, R8 ;  /* 0x000000080808722b */ /* 0x000fd00000000008 */
[----:B------:R-:W-:-:S08]  /*0120*/  DFMA R8, R4, R8, R4 ;  /* 0x000000080408722b */ /* 0x000fd00000000004 */
[----:B------:R-:W-:-:S08]  /*0130*/  DFMA R10, -R6, R8, 1 ;  /* 0x3ff00000060a742b */ /* 0x000fd00000000108 */
[----:B------:R-:W-:Y:S02]  /*0140*/  DFMA R10, R8, R10, R8 ;  /* 0x0000000a080a722b */ /* 0x000fe40000000008 */
[----:B--2---:R-:W-:-:S08]  /*0150*/  DMUL R4, R2, R2 ;  /* 0x0000000202047228 */ /* 0x004fd00000000000 */
[----:B------:R-:W-:Y:S02]  /*0160*/  DMUL R8, R4, R10 ;  /* 0x0000000a04087228 */ /* 0x000fe40000000000 */
[----:B------:R-:W-:-:S06]  /*0170*/  FSETP.GEU.AND P1, PT, |R5|, 6.5827683646048100446e-37, PT ;  /* 0x036000000500780b */ /* 0x000fcc0003f2e200 */
[----:B------:R-:W-:-:S08]  /*0180*/  DFMA R2, -R6, R8, R4 ;  /* 0x000000080602722b */ /* 0x000fd00000000104 */
[----:B------:R-:W-:-:S10]  /*0190*/  DFMA R2, R10, R2, R8 ;  /* 0x000000020a02722b */ /* 0x000fd40000000008 */
[----:B------:R-:W-:-:S05]  /*01a0*/  FFMA R8, RZ, R7, R3 ;  /* 0x00000007ff087223 */ /* 0x000fca0000000003 */
[----:B------:R-:W-:-:S13]  /*01b0*/  FSETP.GT.AND P0, PT, |R8|, 1.469367938527859385e-39, PT ;  /* 0x001000000800780b */ /* 0x000fda0003f04200 */
[----:B------:R-:W-:Y:S05]  /*01c0*/  @P0 BRA P1, `(.L_x_1) ;  /* 0x0000000000200947 */ /* 0x000fea0000800000 */
[----:B------:R-:W-:Y:S01]  /*01d0*/  IMAD.MOV.U32 R12, RZ, RZ, R4 ;  /* 0x000000ffff0c7224 */ /* 0x000fe200078e0004 */
[----:B------:R-:W-:Y:S01]  /*01e0*/  MOV R14, 0x230 ;  /* 0x00000230000e7802 */ /* 0x000fe20000000f00 */
[----:B------:R-:W-:Y:S02]  /*01f0*/  IMAD.MOV.U32 R13, RZ, RZ, R5 ;  /* 0x000000ffff0d7224 */ /* 0x000fe400078e0005 */
[----:B------:R-:W-:Y:S02]  /*0200*/  IMAD.MOV.U32 R10, RZ, RZ, R6 ;  /* 0x000000ffff0a7224 */ /* 0x000fe400078e0006 */
[----:B------:R-:W-:-:S07]  /*0210*/  IMAD.MOV.U32 R11, RZ, RZ, R7 ;  /* 0x000000ffff0b7224 */ /* 0x000fce00078e0007 */
[----:B------:R-:W-:Y:S05]  /*0220*/  CALL.REL.NOINC `($__internal_0_$__cuda_sm20_div_rn_f64_full) ;  /* 0x0000000000887944 */ /* 0x000fea0003c00000 */
[----:B------:R-:W-:Y:S02]  /*0230*/  IMAD.MOV.U32 R2, RZ, RZ, R4 ;  /* 0x000000ffff027224 */ /* 0x000fe400078e0004 */
[----:B------:R-:W-:-:S07]  /*0240*/  IMAD.MOV.U32 R3, RZ, RZ, R5 ;  /* 0x000000ffff037224 */ /* 0x000fce00078e0005 */
.L_x_1:
[----:B------:R-:W-:Y:S05]  /*0250*/  BSYNC.RECONVERGENT B0 ;  /* 0x0000000000007941 */ /* 0x000fea0003800200 */
.L_x_0:
[----:B------:R-:W0:Y:S02]  /*0260*/  LDC.64 R4, c[0x0][0x388] ;  /* 0x0000e200ff047b82 */ /* 0x000e240000000a00 */
[----:B0-----:R-:W-:-:S06]  /*0270*/  IMAD.WIDE R4, R0, 0x8, R4 ;  /* 0x0000000800047825 */ /* 0x001fcc00078e0204 */
[----:B------:R-:W2:Y:S01]  /*0280*/  LDG.E.64 R4, desc[UR4][R4.64] ;  /* 0x0000000404047981 */ /* 0x000ea2000c1e1b00 */
[----:B------:R-:W0:Y:S01]  /*0290*/  MUFU.RCP64H R9, R7 ;  /* 0x0000000700097308 */ /* 0x000e220000001800 */
[----:B------:R-:W-:Y:S01]  /*02a0*/  IMAD.MOV.U32 R8, RZ, RZ, 0x1 ;  /* 0x00000001ff087424 */ /* 0x000fe200078e00ff */
[----:B------:R-:W-:Y:S05]  /*02b0*/  BSSY.RECONVERGENT B0, `(.L_x_2) ;  /* 0x0000014000007945 */ /* 0x000fea0003800200 */
        /* <DEDUP_REMOVED lines=19> */
.L_x_3:
[----:B------:R-:W-:Y:S05]  /*03f0*/  BSYNC.RECONVERGENT B0 ;  /* 0x0000000000007941 */ /* 0x000fea0003800200 */
.L_x_2:
[----:B------:R-:W0:Y:S01]  /*0400*/  LDC.64 R6, c[0x0][0x390] ;  /* 0x0000e400ff067b82 */ /* 0x000e220000000a00 */
[----:B------:R-:W-:Y:S01]  /*0410*/  DADD R2, R4, R2 ;  /* 0x0000000004027229 */ /* 0x000fe20000000002 */
[----:B0-----:R-:W-:-:S06]  /*0420*/  IMAD.WIDE R4, R0, 0x8, R6 ;  /* 0x0000000800047825 */ /* 0x001fcc00078e0206 */
[----:B------:R-:W-:Y:S01]  /*0430*/  STG.E.64 desc[UR4][R4.64], R2 ;  /* 0x0000000204007986 */ /* 0x000fe2000c101b04 */
[----:B------:R-:W-:Y:S05]  /*0440*/  EXIT ;  /* 0x000000000000794d */ /* 0x000fea0003800000 */
        .weak           $__internal_0_$__cuda_sm20_div_rn_f64_full
        .type           $__internal_0_$__cuda_sm20_div_rn_f64_full,@function
        .size           $__internal_0_$__cuda_sm20_div_rn_f64_full,(.L_x_10 - $__internal_0_$__cuda_sm20_div_rn_f64_full)
$__internal_0_$__cuda_sm20_div_rn_f64_full:
[C---:B------:R-:W-:Y:S01]  /*0450*/  FSETP.GEU.AND P0, PT, |R11|.reuse, 1.469367938527859385e-39, PT ;  /* 0x001000000b00780b */ /* 0x040fe20003f0e200 */
[----:B------:R-:W-:Y:S01]  /*0460*/  IMAD.MOV.U32 R18, RZ, RZ, 0x1 ;  /* 0x00000001ff127424 */ /* 0x000fe200078e00ff */
[----:B------:R-:W-:Y:S01]  /*0470*/  LOP3.LUT R8, R11, 0x800fffff, RZ, 0xc0, !PT ;  /* 0x800fffff0b087812 */ /* 0x000fe200078ec0ff */
[----:B------:R-:W-:Y:S01]  /*0480*/  BSSY.RECONVERGENT B1, `(.L_x_4) ;  /* 0x0000055000017945 */ /* 0x000fe20003800200 */
[C---:B------:R-:W-:Y:S02]  /*0490*/  FSETP.GEU.AND P2, PT, |R13|.reuse, 1.469367938527859385e-39, PT ;  /* 0x001000000d00780b */ /* 0x040fe40003f4e200 */
[----:B------:R-:W-:Y:S01]  /*04a0*/  LOP3.LUT R9, R8, 0x3ff00000, RZ, 0xfc, !PT ;  /* 0x3ff0000008097812 */ /* 0x000fe200078efcff */
[----:B------:R-:W-:Y:S01]  /*04b0*/  IMAD.MOV.U32 R8, RZ, RZ, R10 ;  /* 0x000000ffff087224 */ /* 0x000fe200078e000a */
[----:B------:R-:W-:Y:S02]  /*04c0*/  LOP3.LUT R16, R13, 0x7ff00000, RZ, 0xc0, !PT ;  /* 0x7ff000000d107812 */ /* 0x000fe400078ec0ff */
[----:B------:R-:W-:-:S03]  /*04d0*/  LOP3.LUT R17, R11, 0x7ff00000, RZ, 0xc0, !PT ;  /* 0x7ff000000b117812 */ /* 0x000fc600078ec0ff */
[----:B------:R-:W-:Y:S01]  /*04e0*/  @!P0 DMUL R8, R10, 8.98846567431157953865e+307 ;  /* 0x7fe000000a088828 */ /* 0x000fe20000000000 */
[C---:B------:R-:W-:Y:S01]  /*04f0*/  ISETP.GE.U32.AND P1, PT, R16.reuse, R17, PT ;  /* 0x000000111000720c */ /* 0x040fe20003f26070 */
[----:B------:R-:W-:Y:S02]  /*0500*/  IMAD.MOV.U32 R24, RZ, RZ, R16 ;  /* 0x000000ffff187224 */ /* 0x000fe400078e0010 */
[----:B------:R-:W-:Y:S01]  /*0510*/  @!P2 LOP3.LUT R15, R11, 0x7ff00000, RZ, 0xc0, !PT ;  /* 0x7ff000000b0fa812 */ /* 0x000fe200078ec0ff */
[----:B------:R-:W-:Y:S01]  /*0520*/  IMAD.MOV.U32 R25, RZ, RZ, R17 ;  /* 0x000000ffff197224 */ /* 0x000fe200078e0011 */
[----:B------:R-:W0:Y:S02]  /*0530*/  MUFU.RCP64H R19, R9 ;  /* 0x0000000900137308 */ /* 0x000e240000001800 */
[----:B------:R-:W-:Y:S01]  /*0540*/  @!P2 ISETP.GE.U32.AND P3, PT, R16, R15, PT ;  /* 0x0000000f1000a20c */ /* 0x000fe20003f66070 */
[----:B------:R-:W-:Y:S01]  /*0550*/  IMAD.MOV.U32 R15, RZ, RZ, 0x1ca00000 ;  /* 0x1ca00000ff0f7424 */ /* 0x000fe200078e00ff */
[----:B------:R-:W-:-:S04]  /*0560*/  @!P0 LOP3.LUT R25, R9, 0x7ff00000, RZ, 0xc0, !PT ;  /* 0x7ff0000009198812 */ /* 0x000fc800078ec0ff */
[----:B------:R-:W-:Y:S01]  /*0570*/  @!P2 SEL R21, R15, 0x63400000, !P3 ;  /* 0x634000000f15a807 */ /* 0x000fe20005800000 */
[----:B------:R-:W-:-:S03]  /*0580*/  VIADD R26, R25, 0xffffffff ;  /* 0xffffffff191a7836 */ /* 0x000fc60000000000 */
[----:B------:R-:W-:-:S04]  /*0590*/  @!P2 LOP3.LUT R22, R21, 0x80000000, R13, 0xf8, !PT ;  /* 0x800000001516a812 */ /* 0x000fc800078ef80d */
[----:B------:R-:W-:Y:S01]  /*05a0*/  @!P2 LOP3.LUT R23, R22, 0x100000, RZ, 0xfc, !PT ;  /* 0x001000001617a812 */ /* 0x000fe200078efcff */
[----:B0-----:R-:W-:Y:S01]  /*05b0*/  DFMA R4, R18, -R8, 1 ;  /* 0x3ff000001204742b */ /* 0x001fe20000000808 */
[----:B------:R-:W-:-:S07]  /*05c0*/  @!P2 IMAD.MOV.U32 R22, RZ, RZ, RZ ;  /* 0x000000ffff16a224 */ /* 0x000fce00078e00ff */
[----:B------:R-:W-:-:S08]  /*05d0*/  DFMA R4, R4, R4, R4 ;  /* 0x000000040404722b */ /* 0x000fd00000000004 */
[----:B------:R-:W-:Y:S01]  /*05e0*/  DFMA R18, R18, R4, R18 ;  /* 0x000000041212722b */ /* 0x000fe20000000012 */
[----:B------:R-:W-:Y:S01]  /*05f0*/  SEL R5, R15, 0x63400000, !P1 ;  /* 0x634000000f057807 */ /* 0x000fe20004800000 */
[----:B------:R-:W-:-:S03]  /*0600*/  IMAD.MOV.U32 R4, RZ, RZ, R12 ;  /* 0x000000ffff047224 */ /* 0x000fc600078e000c */
[----:B------:R-:W-:-:S03]  /*0610*/  LOP3.LUT R5, R5, 0x800fffff, R13, 0xf8, !PT ;  /* 0x800fffff05057812 */ /* 0x000fc600078ef80d */
[----:B------:R-:W-:-:S03]  /*0620*/  DFMA R20, R18, -R8, 1 ;  /* 0x3ff000001214742b */ /* 0x000fc60000000808 */
[----:B------:R-:W-:-:S05]  /*0630*/  @!P2 DFMA R4, R4, 2, -R22 ;  /* 0x400000000404a82b */ /* 0x000fca0000000816 */
[----:B------:R-:W-:-:S05]  /*0640*/  DFMA R18, R18, R20, R18 ;  /* 0x000000141212722b */ /* 0x000fca0000000012 */
[----:B------:R-:W-:-:S03]  /*0650*/  @!P2 LOP3.LUT R24, R5, 0x7ff00000, RZ, 0xc0, !PT ;  /* 0x7ff000000518a812 */ /* 0x000fc600078ec0ff */
[----:B------:R-:W-:Y:S02]  /*0660*/  DMUL R20, R18, R4 ;  /* 0x0000000412147228 */ /* 0x000fe40000000000 */
[----:B------:R-:W-:-:S05]  /*0670*/  VIADD R17, R24, 0xffffffff ;  /* 0xffffffff18117836 */ /* 0x000fca0000000000 */
[----:B------:R-:W-:Y:S01]  /*0680*/  ISETP.GT.U32.AND P0, PT, R17, 0x7feffffe, PT ;  /* 0x7feffffe1100780c */ /* 0x000fe20003f04070 */
[----:B------:R-:W-:-:S03]  /*0690*/  DFMA R22, R20, -R8, R4 ;  /* 0x800000081416722b */ /* 0x000fc60000000004 */
[----:B------:R-:W-:-:S05]  /*06a0*/  ISETP.GT.U32.OR P0, PT, R26, 0x7feffffe, P0 ;  /* 0x7feffffe1a00780c */ /* 0x000fca0000704470 */
[----:B------:R-:W-:-:S08]  /*06b0*/  DFMA R18, R18, R22, R20 ;  /* 0x000000161212722b */ /* 0x000fd00000000014 */
[----:B------:R-:W-:Y:S05]  /*06c0*/  @P0 BRA `(.L_x_5) ;  /* 0x00000000006c0947 */ /* 0x000fea0003800000 */
[----:B------:R-:W-:Y:S01]  /*06d0*/  LOP3.LUT R13, R11, 0x7ff00000, RZ, 0xc0, !PT ;  /* 0x7ff000000b0d7812 */ /* 0x000fe200078ec0ff */
[----:B------:R-:W-:-:S03]  /*06e0*/  IMAD.MOV.U32 R20, RZ, RZ, RZ ;  /* 0x000000ffff147224 */ /* 0x000fc600078e00ff */
[CC--:B------:R-:W-:Y:S02]  /*06f0*/  VIADDMNMX R12, R16.reuse, -R13.reuse, 0xb9600000, !PT ;  /* 0xb9600000100c7446 */ /* 0x0c0fe4000780090d */
[----:B------:R-:W-:Y:S02]  /*0700*/  ISETP.GE.U32.AND P0, PT, R16, R13, PT ;  /* 0x0000000d1000720c */ /* 0x000fe40003f06070 */
[----:B------:R-:W-:Y:S02]  /*0710*/  VIMNMX R12, PT, PT, R12, 0x46a00000, PT ;  /* 0x46a000000c0c7848 */ /* 0x000fe40003fe0100 */
[----:B------:R-:W-:-:S05]  /*0720*/  SEL R15, R15, 0x63400000, !P0 ;  /* 0x634000000f0f7807 */ /* 0x000fca0004000000 */
[----:B------:R-:W-:-:S04]  /*0730*/  IMAD.IADD R12, R12, 0x1, -R15 ;  /* 0x000000010c0c7824 */ /* 0x000fc800078e0a0f */
[----:B------:R-:W-:-:S06]  /*0740*/  VIADD R21, R12, 0x7fe00000 ;  /* 0x7fe000000c157836 */ /* 0x000fcc0000000000 */
[----:B------:R-:W-:-:S10]  /*0750*/  DMUL R16, R18, R20 ;  /* 0x0000001412107228 */ /* 0x000fd40000000000 */
[----:B------:R-:W-:-:S13]  /*0760*/  FSETP.GTU.AND P0, PT, |R17|, 1.469367938527859385e-39, PT ;  /* 0x001000001100780b */ /* 0x000fda0003f0c200 */
[----:B------:R-:W-:Y:S05]  /*0770*/  @P0 BRA `(.L_x_6) ;  /* 0x0000000000940947 */ /* 0x000fea0003800000 */
[----:B------:R-:W-:Y:S01]  /*0780*/  DFMA R4, R18, -R8, R4 ;  /* 0x800000081204722b */ /* 0x000fe20000000004 */
[----:B------:R-:W-:-:S09]  /*0790*/  IMAD.MOV.U32 R20, RZ, RZ, RZ ;  /* 0x000000ffff147224 */ /* 0x000fd200078e00ff */
[C---:B------:R-:W-:Y:S02]  /*07a0*/  FSETP.NEU.AND P0, PT, R5.reuse, RZ, PT ;  /* 0x000000ff0500720b */ /* 0x040fe40003f0d000 */
[----:B------:R-:W-:-:S04]  /*07b0*/  LOP3.LUT R11, R5, 0x80000000, R11, 0x48, !PT ;  /* 0x80000000050b7812 */ /* 0x000fc800078e480b */
[----:B------:R-:W-:-:S07]  /*07c0*/  LOP3.LUT R21, R11, R21, RZ, 0xfc, !PT ;  /* 0x000000150b157212 */ /* 0x000fce00078efcff */
[----:B------:R-:W-:Y:S05]  /*07d0*/  @!P0 BRA `(.L_x_6) ;  /* 0x00000000007c8947 */ /* 0x000fea0003800000 */
[----:B------:R-:W-:Y:S02]  /*07e0*/  IMAD.MOV R5, RZ, RZ, -R12 ;  /* 0x000000ffff057224 */ /* 0x000fe400078e0a0c */
[----:B------:R-:W-:-:S06]  /*07f0*/  IMAD.MOV.U32 R4, RZ, RZ, RZ ;  /* 0x000000ffff047224 */ /* 0x000fcc00078e00ff */
[----:B------:R-:W-:Y:S02]  /*0800*/  DFMA R4, R16, -R4, R18 ;  /* 0x800000041004722b */ /* 0x000fe40000000012 */
[----:B------:R-:W-:-:S04]  /*0810*/  DMUL.RP R18, R18, R20 ;  /* 0x0000001412127228 */ /* 0x000fc80000008000 */
[----:B------:R-:W-:-:S04]  /*0820*/  IADD3 R4, PT, PT, -R12, -0x43300000, RZ ;  /* 0xbcd000000c047810 */ /* 0x000fc80007ffe1ff */
[----:B------:R-:W-:Y:S02]  /*0830*/  FSETP.NEU.AND P0, PT, |R5|, R4, PT ;  /* 0x000000040500720b */ /* 0x000fe40003f0d200 */
[----:B------:R-:W-:Y:S02]  /*0840*/  LOP3.LUT R11, R19, R11, RZ, 0x3c, !PT ;  /* 0x0000000b130b7212 */ /* 0x000fe400078e3cff */
[----:B------:R-:W-:Y:S02]  /*0850*/  FSEL R16, R18, R16, !P0 ;  /* 0x0000001012107208 */ /* 0x000fe40004000000 */
[----:B------:R-:W-:Y:S01]  /*0860*/  FSEL R17, R11, R17, !P0 ;  /* 0x000000110b117208 */ /* 0x000fe20004000000 */
[----:B------:R-:W-:Y:S06]  /*0870*/  BRA `(.L_x_6) ;  /* 0x0000000000547947 */ /* 0x000fec0003800000 */
.L_x_5:
[----:B------:R-:W-:-:S14]  /*0880*/  DSETP.NAN.AND P0, PT, R12, R12, PT ;  /* 0x0000000c0c00722a */ /* 0x000fdc0003f08000 */
[----:B------:R-:W-:Y:S05]  /*0890*/  @P0 BRA `(.L_x_7) ;  /* 0x0000000000440947 */ /* 0x000fea0003800000 */
[----:B------:R-:W-:-:S14]  /*08a0*/  DSETP.NAN.AND P0, PT, R10, R10, PT ;  /* 0x0000000a0a00722a */ /* 0x000fdc0003f08000 */
[----:B------:R-:W-:Y:S05]  /*08b0*/  @P0 BRA `(.L_x_8) ;  /* 0x0000000000300947 */ /* 0x000fea0003800000 */
[----:B------:R-:W-:Y:S01]  /*08c0*/  ISETP.NE.AND P0, PT, R24, R25, PT ;  /* 0x000000191800720c */ /* 0x000fe20003f05270 */
[----:B------:R-:W-:Y:S02]  /*08d0*/  IMAD.MOV.U32 R16, RZ, RZ, 0x0 ;  /* 0x00000000ff107424 */ /* 0x000fe400078e00ff */
[----:B------:R-:W-:-:S10]  /*08e0*/  IMAD.MOV.U32 R17, RZ, RZ, -0x80000 ;  /* 0xfff80000ff117424 */ /* 0x000fd400078e00ff */
[----:B------:R-:W-:Y:S05]  /*08f0*/  @!P0 BRA `(.L_x_6) ;  /* 0x0000000000348947 */ /* 0x000fea0003800000 */
[----:B------:R-:W-:Y:S02]  /*0900*/  ISETP.NE.AND P0, PT, R24, 0x7ff00000, PT ;  /* 0x7ff000001800780c */ /* 0x000fe40003f05270 */
[----:B------:R-:W-:Y:S02]  /*0910*/  LOP3.LUT R17, R13, 0x80000000, R11, 0x48, !PT ;  /* 0x800000000d117812 */ /* 0x000fe400078e480b */
[----:B------:R-:W-:-:S13]  /*0920*/  ISETP.EQ.OR P0, PT, R25, RZ, !P0 ;  /* 0x000000ff1900720c */ /* 0x000fda0004702670 */
[----:B------:R-:W-:Y:S01]  /*0930*/  @P0 LOP3.LUT R4, R17, 0x7ff00000, RZ, 0xfc, !PT ;  /* 0x7ff0000011040812 */ /* 0x000fe200078efcff */
[----:B------:R-:W-:Y:S02]  /*0940*/  @!P0 IMAD.MOV.U32 R16, RZ, RZ, RZ ;  /* 0x000000ffff108224 */ /* 0x000fe400078e00ff */
[----:B------:R-:W-:Y:S02]  /*0950*/  @P0 IMAD.MOV.U32 R16, RZ, RZ, RZ ;  /* 0x000000ffff100224 */ /* 0x000fe400078e00ff */
[----:B------:R-:W-:Y:S01]  /*0960*/  @P0 IMAD.MOV.U32 R17, RZ, RZ, R4 ;  /* 0x000000ffff110224 */ /* 0x000fe200078e0004 */
[----:B------:R-:W-:Y:S06]  /*0970*/  BRA `(.L_x_6) ;  /* 0x0000000000147947 */ /* 0x000fec0003800000 */
.L_x_8:
[----:B------:R-:W-:Y:S01]  /*0980*/  LOP3.LUT R17, R11, 0x80000, RZ, 0xfc, !PT ;  /* 0x000800000b117812 */ /* 0x000fe200078efcff */
[----:B------:R-:W-:Y:S01]  /*0990*/  IMAD.MOV.U32 R16, RZ, RZ, R10 ;  /* 0x000000ffff107224 */ /* 0x000fe200078e000a */
[----:B------:R-:W-:Y:S06]  /*09a0*/  BRA `(.L_x_6) ;  /* 0x0000000000087947 */ /* 0x000fec0003800000 */
.L_x_7:
[----:B------:R-:W-:Y:S01]  /*09b0*/  LOP3.LUT R17, R13, 0x80000, RZ, 0xfc, !PT ;  /* 0x000800000d117812 */ /* 0x000fe200078efcff */
[----:B------:R-:W-:-:S07]  /*09c0*/  IMAD.MOV.U32 R16, RZ, RZ, R12 ;  /* 0x000000ffff107224 */ /* 0x000fce00078e000c */
.L_x_6:
[----:B------:R-:W-:Y:S05]  /*09d0*/  BSYNC.RECONVERGENT B1 ;  /* 0x0000000000017941 */ /* 0x000fea0003800200 */
.L_x_4:
[----:B------:R-:W-:Y:S02]  /*09e0*/  IMAD.MOV.U32 R15, RZ, RZ, 0x0 ;  /* 0x00000000ff0f7424 */ /* 0x000fe400078e00ff */
[----:B------:R-:W-:Y:S02]  /*09f0*/  IMAD.MOV.U32 R4, RZ, RZ, R16 ;  /* 0x000000ffff047224 */ /* 0x000fe400078e0010 */
[----:B------:R-:W-:Y:S01]  /*0a00*/  IMAD.MOV.U32 R5, RZ, RZ, R17 ;  /* 0x000000ffff057224 */ /* 0x000fe200078e0011 */
[----:B------:R-:W-:Y:S06]  /*0a10*/  RET.REL.NODEC R14 `(_Z9vectorAddPKdS0_Pdi) ;  /* 0xfffffff40e787950 */ /* 0x000fec0003c3ffff */
.L_x_9:
[----:B------:R-:W-:-:S00]  /*0a20*/  BRA `(.L_x_9) ;  /* 0xfffffffc00fc7947 */ /* 0x000fc0000383ffff */
[----:B------:R-:W-:-:S00]  /*0a30*/  NOP ;  /* 0x0000000000007918 */ /* 0x000fc00000000000 */
        /* <DEDUP_REMOVED lines=12> */
.L_x_10:


//--------------------- .nv.shared.reserved.0     --------------------------
	.section	.nv.shared.reserved.0,"aw",@nobits
	.weak		__nv_reservedSMEM_offset_0_alias
	.size		__nv_reservedSMEM_offset_0_alias, 0, 64
	.other		__nv_reservedSMEM_offset_0_alias,@"STO_CUDA_RESERVED_SHARED STV_DEFAULT"
__nv_reservedSMEM_offset_0_alias:
	.zero		0
	.zero		64


//--------------------- .nv.constant0._Z9vectorAddPKdS0_Pdi --------------------------
	.section	.nv.constant0._Z9vectorAddPKdS0_Pdi,"a",@progbits
	.sectionflags	@""
	.align	4
.nv.constant0._Z9vectorAddPKdS0_Pdi:
	.zero		924


//--------------------- SYMBOLS --------------------------

	.type		.nv.reservedSmem.offset0,@object
	.size		.nv.reservedSmem.offset0,0x4
